//
// Generated by NVIDIA NVVM Compiler
//
// Compiler Build ID: CL-36424714
// Cuda compilation tools, release 13.0, V13.0.88
// Based on NVVM 20.0.0
//

.version 9.0
.target sm_100
.address_size 64

	// .globl	_Z6reducePfS_

.visible .entry _Z6reducePfS_(
	.param .u64 .ptr .align 1 _Z6reducePfS__param_0,
	.param .u64 .ptr .align 1 _Z6reducePfS__param_1
)
{
	.reg .pred 	%p<5>;
	.reg .b32 	%r<11>;
	.reg .b32 	%f<5>;
	.reg .b64 	%rd<13>;

	ld.param.u64 	%rd4, [_Z6reducePfS__param_0];
	ld.param.u64 	%rd3, [_Z6reducePfS__param_1];
	cvta.to.global.u64 	%rd5, %rd4;
	mov.u32 	%r1, %ntid.x;
	mov.u32 	%r2, %ctaid.x;
	mul.lo.s32 	%r6, %r1, %r2;
	mul.wide.u32 	%rd6, %r6, 4;
	add.s64 	%rd1, %rd5, %rd6;
	mov.u32 	%r3, %tid.x;
	setp.lt.u32 	%p1, %r1, 2;
	@%p1 bra 	$L__BB0_5;
	mul.wide.u32 	%rd7, %r3, 4;
	add.s64 	%rd2, %rd1, %rd7;
	mov.b32 	%r10, 1;
$L__BB0_2:
	shl.b32 	%r5, %r10, 1;
	add.s32 	%r8, %r5, -1;
	and.b32  	%r9, %r8, %r3;
	setp.ne.s32 	%p2, %r9, 0;
	@%p2 bra 	$L__BB0_4;
	mul.wide.s32 	%rd8, %r10, 4;
	add.s64 	%rd9, %rd2, %rd8;
	ld.global.f32 	%f1, [%rd9];
	ld.global.f32 	%f2, [%rd2];
	add.f32 	%f3, %f1, %f2;
	st.global.f32 	[%rd2], %f3;
$L__BB0_4:
	bar.sync 	0;
	setp.lt.u32 	%p3, %r5, %r1;
	mov.u32 	%r10, %r5;
	@%p3 bra 	$L__BB0_2;
$L__BB0_5:
	setp.ne.s32 	%p4, %r3, 0;
	@%p4 bra 	$L__BB0_7;
	ld.global.f32 	%f4, [%rd1];
	cvta.to.global.u64 	%rd10, %rd3;
	mul.wide.u32 	%rd11, %r2, 4;
	add.s64 	%rd12, %rd10, %rd11;
	st.global.f32 	[%rd12], %f4;
$L__BB0_7:
	ret;

}


// ===== COMPILED SASS (sm_100) =====

	.target	sm_100

	.elftype	@"ET_EXEC"


//--------------------- .note.nv.tkinfo           --------------------------
	.section	.note.nv.tkinfo,"",@"SHT_NOTE"
	.sectionflags	@"SHF_NOTE_NV_TKINFO"
	.tkinfo
        /*0018*/ 	.word	0x00000002
        /*0030*/ 	.string	""
        /*0030*/ 	.string	"ptxas"
        /*0030*/ 	.string	"Cuda compilation tools, release 13.0, V13.0.88"
        /*0030*/ 	.string	"Build cuda_13.0.r13.0/compiler.36424714_0"
        /*0030*/ 	.string	"-arch sm_100 -m 64 "



//--------------------- .note.nv.cuinfo           --------------------------
	.section	.note.nv.cuinfo,"",@"SHT_NOTE"
	.sectionflags	@"SHF_NOTE_NV_CUINFO"
        /*0018*/ 	.short	0x0002
        /*001a*/ 	.short	0x0064
        /*001c*/ 	.short	0x0082
	.zero		2


//--------------------- .nv.info                  --------------------------
	.section	.nv.info,"",@"SHT_CUDA_INFO"
	.align	4


	//----- nvinfo : EIATTR_REGCOUNT
	.align		4
        /*0000*/ 	.byte	0x04, 0x2f
        /*0002*/ 	.short	(.L_1 - .L_0)
	.align		4
.L_0:
        /*0004*/ 	.word	index@(_Z6reducePfS_)
        /*0008*/ 	.word	0x00000010


	//----- nvinfo : EIATTR_FRAME_SIZE
	.align		4
.L_1:
        /*000c*/ 	.byte	0x04, 0x11
        /*000e*/ 	.short	(.L_3 - .L_2)
	.align		4
.L_2:
        /*0010*/ 	.word	index@(_Z6reducePfS_)
        /*0014*/ 	.word	0x00000000


	//----- nvinfo : EIATTR_MIN_STACK_SIZE
	.align		4
.L_3:
        /*0018*/ 	.byte	0x04, 0x12
        /*001a*/ 	.short	(.L_5 - .L_4)
	.align		4
.L_4:
        /*001c*/ 	.word	index@(_Z6reducePfS_)
        /*0020*/ 	.word	0x00000000
.L_5:


//--------------------- .nv.compat                --------------------------
	.section	.nv.compat,"",@"SHT_CUDA_COMPAT_INFO"
	.align	4
        /*0000*/ 	.byte	0x02, 0x09, 0x00, 0x00, 0x02, 0x02, 0x01, 0x00, 0x02, 0x05, 0x05, 0x00, 0x03, 0x07, 0x01, 0x01
        /*0010*/ 	.byte	0x02, 0x03, 0x00, 0x00, 0x02, 0x06, 0x01, 0x00, 0x04, 0x0b, 0x08, 0x00, 0x09, 0x00, 0x00, 0x00
        /*0020*/ 	.byte	0x00, 0x00, 0x00, 0x00


//--------------------- .nv.info._Z6reducePfS_    --------------------------
	.section	.nv.info._Z6reducePfS_,"",@"SHT_CUDA_INFO"
	.sectionflags	@""
	.align	4


	//----- nvinfo : EIATTR_CUDA_API_VERSION
	.align		4
        /*0000*/ 	.byte	0x04, 0x37
        /*0002*/ 	.short	(.L_7 - .L_6)
.L_6:
        /*0004*/ 	.word	0x00000082


	//----- nvinfo : EIATTR_KPARAM_INFO
	.align		4
.L_7:
        /*0008*/ 	.byte	0x04, 0x17
        /*000a*/ 	.short	(.L_9 - .L_8)
.L_8:
        /*000c*/ 	.word	0x00000000
        /*0010*/ 	.short	0x0001
        /*0012*/ 	.short	0x0008
        /*0014*/ 	.byte	0x00, 0xf5, 0x21, 0x00


	//----- nvinfo : EIATTR_KPARAM_INFO
	.align		4
.L_9:
        /*0018*/ 	.byte	0x04, 0x17
        /*001a*/ 	.short	(.L_11 - .L_10)
.L_10:
        /*001c*/ 	.word	0x00000000
        /*0020*/ 	.short	0x0000
        /*0022*/ 	.short	0x0000
        /*0024*/ 	.byte	0x00, 0xf5, 0x21, 0x00


	//----- nvinfo : EIATTR_SPARSE_MMA_MASK
	.align		4
.L_11:
        /*0028*/ 	.byte	0x03, 0x50
        /*002a*/ 	.short	0x0000


	//----- nvinfo : EIATTR_MAXREG_COUNT
	.align		4
        /*002c*/ 	.byte	0x03, 0x1b
        /*002e*/ 	.short	0x00ff


	//----- nvinfo : EIATTR_NUM_BARRIERS
	.align		4
        /*0030*/ 	.byte	0x02, 0x4c
        /*0032*/ 	.byte	0x01
	.zero		1


	//----- nvinfo : EIATTR_MERCURY_ISA_VERSION
	.align		4
        /*0034*/ 	.byte	0x03, 0x5f
        /*0036*/ 	.short	0x0101


	//----- nvinfo : EIATTR_VRC_CTA_INIT_COUNT
	.align		4
        /*0038*/ 	.byte	0x02, 0x4a
	.zero		1
	.zero		1


	//----- nvinfo : EIATTR_EXIT_INSTR_OFFSETS
	.align		4
        /*003c*/ 	.byte	0x04, 0x1c
        /*003e*/ 	.short	(.L_13 - .L_12)


	//   ....[0]....
.L_12:
        /*0040*/ 	.word	0x000001c0


	//   ....[1]....
        /*0044*/ 	.word	0x00000210


	//----- nvinfo : EIATTR_CRS_STACK_SIZE
	.align		4
.L_13:
        /*0048*/ 	.byte	0x04, 0x1e
        /*004a*/ 	.short	(.L_15 - .L_14)
.L_14:
        /*004c*/ 	.word	0x00000000


	//----- nvinfo : EIATTR_CBANK_PARAM_SIZE
	.align		4
.L_15:
        /*0050*/ 	.byte	0x03, 0x19
        /*0052*/ 	.short	0x0010


	//----- nvinfo : EIATTR_PARAM_CBANK
	.align		4
        /*0054*/ 	.byte	0x04, 0x0a
        /*0056*/ 	.short	(.L_17 - .L_16)
	.align		4
.L_16:
        /*0058*/ 	.word	index@(.nv.constant0._Z6reducePfS_)
        /*005c*/ 	.short	0x0380
        /*005e*/ 	.short	0x0010


	//----- nvinfo : EIATTR_SW_WAR
	.align		4
.L_17:
        /*0060*/ 	.byte	0x04, 0x36
        /*0062*/ 	.short	(.L_19 - .L_18)
.L_18:
        /*0064*/ 	.word	0x00000008
.L_19:


//--------------------- .nv.callgraph             --------------------------
	.section	.nv.callgraph,"",@"SHT_CUDA_CALLGRAPH"
	.align	4
	.sectionentsize	8
	.align		4
        /*0000*/ 	.word	0x00000000
	.align		4
        /*0004*/ 	.word	0xffffffff
	.align		4
        /*0008*/ 	.word	0x00000000
	.align		4
        /*000c*/ 	.word	0xfffffffe
	.align		4
        /*0010*/ 	.word	0x00000000
	.align		4
        /*0014*/ 	.word	0xfffffffd
	.align		4
        /*0018*/ 	.word	0x00000000
	.align		4
        /*001c*/ 	.word	0xfffffffc


//--------------------- .text._Z6reducePfS_       --------------------------
	.section	.text._Z6reducePfS_,"ax",@progbits
	.align	128
        .global         _Z6reducePfS_
        .type           _Z6reducePfS_,@function
        .size           _Z6reducePfS_,(.L_x_5 - _Z6reducePfS_)
        .other          _Z6reducePfS_,@"STO_CUDA_ENTRY STV_DEFAULT"
_Z6reducePfS_:
.text._Z6reducePfS_:
[----:B------:R-:W-:Y:S01]  /*0000*/  LDC R1, c[0x0][0x37c] ;  /* 0x0000df00ff017b82 */ /* 0x000fe20000000800 */
[----:B------:R-:W0:Y:S01]  /*0010*/  S2R R11, SR_CTAID.X ;  /* 0x00000000000b7919 */ /* 0x000e220000002500 */
[----:B------:R-:W1:Y:S06]  /*0020*/  LDCU UR6, c[0x0][0x360] ;  /* 0x00006c00ff0677ac */ /* 0x000e6c0008000800 */
[----:B------:R-:W2:Y:S01]  /*0030*/  LDC.64 R2, c[0x0][0x380] ;  /* 0x0000e000ff027b82 */ /* 0x000ea20000000a00 */
[----:B------:R-:W3:Y:S01]  /*0040*/  S2R R13, SR_TID.X ;  /* 0x00000000000d7919 */ /* 0x000ee20000002100 */
[----:B------:R-:W4:Y:S01]  /*0050*/  LDCU.64 UR4, c[0x0][0x358] ;  /* 0x00006b00ff0477ac */ /* 0x000f220008000a00 */
[----:B-1----:R-:W-:-:S02]  /*0060*/  UISETP.GE.U32.AND UP0, UPT, UR6, 0x2, UPT ;  /* 0x000000020600788c */ /* 0x002fc4000bf06070 */
[----:B0-----:R-:W-:-:S04]  /*0070*/  IMAD R5, R11, UR6, RZ ;  /* 0x000000060b057c24 */ /* 0x001fc8000f8e02ff */
[----:B--2---:R-:W-:-:S03]  /*0080*/  IMAD.WIDE.U32 R2, R5, 0x4, R2 ;  /* 0x0000000405027825 */ /* 0x004fc600078e0002 */
[----:B---34-:R-:W-:Y:S05]  /*0090*/  BRA.U !UP0, `(.L_x_0) ;  /* 0x0000000108447547 */ /* 0x018fea000b800000 */
[----:B------:R-:W-:Y:S02]  /*00a0*/  HFMA2 R7, -RZ, RZ, 0, 5.9604644775390625e-08 ;  /* 0x00000001ff077431 */ /* 0x000fe400000001ff */
[----:B------:R-:W-:-:S07]  /*00b0*/  IMAD.WIDE.U32 R4, R13, 0x4, R2 ;  /* 0x000000040d047825 */ /* 0x000fce00078e0002 */
.L_x_3:
[----:B------:R-:W-:Y:S01]  /*00c0*/  SHF.L.U32 R8, R7, 0x1, RZ ;  /* 0x0000000107087819 */ /* 0x000fe200000006ff */
[----:B------:R-:W-:Y:S03]  /*00d0*/  BSSY.RECONVERGENT B0, `(.L_x_1) ;  /* 0x0000009000007945 */ /* 0x000fe60003800200 */
[----:B------:R-:W-:-:S04]  /*00e0*/  IADD3 R0, PT, PT, R8, -0x1, RZ ;  /* 0xffffffff08007810 */ /* 0x000fc80007ffe0ff */
[----:B------:R-:W-:-:S13]  /*00f0*/  LOP3.LUT P0, RZ, R0, R13, RZ, 0xc0, !PT ;  /* 0x0000000d00ff7212 */ /* 0x000fda000780c0ff */
[----:B0-----:R-:W-:Y:S05]  /*0100*/  @P0 BRA `(.L_x_2) ;  /* 0x0000000000140947 */ /* 0x001fea0003800000 */
[----:B------:R-:W-:Y:S01]  /*0110*/  IMAD.WIDE R6, R7, 0x4, R4 ;  /* 0x0000000407067825 */ /* 0x000fe200078e0204 */
[----:B------:R-:W2:Y:S05]  /*0120*/  LDG.E R9, desc[UR4][R4.64] ;  /* 0x0000000404097981 */ /* 0x000eaa000c1e1900 */
[----:B------:R-:W2:Y:S02]  /*0130*/  LDG.E R6, desc[UR4][R6.64] ;  /* 0x0000000406067981 */ /* 0x000ea4000c1e1900 */
[----:B--2---:R-:W-:-:S05]  /*0140*/  FADD R9, R6, R9 ;  /* 0x0000000906097221 */ /* 0x004fca0000000000 */
[----:B------:R0:W-:Y:S02]  /*0150*/  STG.E desc[UR4][R4.64], R9 ;  /* 0x0000000904007986 */ /* 0x0001e4000c101904 */
.L_x_2:
[----:B------:R-:W-:Y:S05]  /*0160*/  BSYNC.RECONVERGENT B0 ;  /* 0x0000000000007941 */ /* 0x000fea0003800200 */
.L_x_1:
[----:B------:R-:W-:Y:S01]  /*0170*/  BAR.SYNC.DEFER_BLOCKING 0x0 ;  /* 0x0000000000007b1d */ /* 0x000fe20000010000 */
[----:B------:R-:W-:Y:S02]  /*0180*/  ISETP.GE.U32.AND P0, PT, R8, UR6, PT ;  /* 0x0000000608007c0c */ /* 0x000fe4000bf06070 */
[----:B------:R-:W-:-:S11]  /*0190*/  MOV R7, R8 ;  /* 0x0000000800077202 */ /* 0x000fd60000000f00 */
[----:B------:R-:W-:Y:S05]  /*01a0*/  @!P0 BRA `(.L_x_3) ;  /* 0xfffffffc00c48947 */ /* 0x000fea000383ffff */
.L_x_0:
[----:B------:R-:W-:-:S13]  /*01b0*/  ISETP.NE.AND P0, PT, R13, RZ, PT ;  /* 0x000000ff0d00720c */ /* 0x000fda0003f05270 */
[----:B------:R-:W-:Y:S05]  /*01c0*/  @P0 EXIT ;  /* 0x000000000000094d */ /* 0x000fea0003800000 */
[----:B------:R-:W2:Y:S01]  /*01d0*/  LDG.E R3, desc[UR4][R2.64] ;  /* 0x0000000402037981 */ /* 0x000ea2000c1e1900 */
[----:B0-----:R-:W0:Y:S02]  /*01e0*/  LDC.64 R4, c[0x0][0x388] ;  /* 0x0000e200ff047b82 */ /* 0x001e240000000a00 */
[----:B0-----:R-:W-:-:S05]  /*01f0*/  IMAD.WIDE.U32 R4, R11, 0x4, R4 ;  /* 0x000000040b047825 */ /* 0x001fca00078e0004 */
[----:B--2---:R-:W-:Y:S01]  /*0200*/  STG.E desc[UR4][R4.64], R3 ;  /* 0x0000000304007986 */ /* 0x004fe2000c101904 */
[----:B------:R-:W-:Y:S05]  /*0210*/  EXIT ;  /* 0x000000000000794d */ /* 0x000fea0003800000 */
.L_x_4:
[----:B------:R-:W-:-:S00]  /*0220*/  BRA `(.L_x_4) ;  /* 0xfffffffc00fc7947 */ /* 0x000fc0000383ffff */
[----:B------:R-:W-:-:S00]  /*0230*/  NOP ;  /* 0x0000000000007918 */ /* 0x000fc00000000000 */
        /* <DEDUP_REMOVED lines=12> */
.L_x_5:


//--------------------- .nv.shared.reserved.0     --------------------------
	.section	.nv.shared.reserved.0,"aw",@nobits
	.weak		__nv_reservedSMEM_offset_0_alias
	.size		__nv_reservedSMEM_offset_0_alias, 0, 64
	.other		__nv_reservedSMEM_offset_0_alias,@"STO_CUDA_RESERVED_SHARED STV_DEFAULT"
__nv_reservedSMEM_offset_0_alias:
	.zero		0
	.zero		64


//--------------------- .nv.constant0._Z6reducePfS_ --------------------------
	.section	.nv.constant0._Z6reducePfS_,"a",@progbits
	.sectionflags	@""
	.align	4
.nv.constant0._Z6reducePfS_:
	.zero		912


//--------------------- SYMBOLS --------------------------

	.type		.nv.reservedSmem.offset0,@object
	.size		.nv.reservedSmem.offset0,0x4
